//
// Generated by NVIDIA NVVM Compiler
//
// Compiler Build ID: CL-36424714
// Cuda compilation tools, release 13.0, V13.0.88
// Based on NVVM 20.0.0
//

.version 9.0
.target sm_100
.address_size 64

	// .globl	_Z3mulPiPA3_A3_iS_

.visible .entry _Z3mulPiPA3_A3_iS_(
	.param .u64 .ptr .align 1 _Z3mulPiPA3_A3_iS__param_0,
	.param .u64 .ptr .align 1 _Z3mulPiPA3_A3_iS__param_1,
	.param .u64 .ptr .align 1 _Z3mulPiPA3_A3_iS__param_2
)
{
	.reg .b32 	%r<15>;
	.reg .b64 	%rd<10>;

	ld.param.u64 	%rd1, [_Z3mulPiPA3_A3_iS__param_0];
	ld.param.u64 	%rd2, [_Z3mulPiPA3_A3_iS__param_1];
	ld.param.u64 	%rd3, [_Z3mulPiPA3_A3_iS__param_2];
	cvta.to.global.u64 	%rd4, %rd2;
	cvta.to.global.u64 	%rd5, %rd3;
	mov.u32 	%r1, %tid.x;
	mov.u32 	%r2, %ctaid.x;
	mov.u32 	%r3, %ntid.x;
	mad.lo.s32 	%r4, %r2, %r3, %r1;
	mul.wide.s32 	%rd6, %r4, 4;
	add.s64 	%rd7, %rd5, %rd6;
	mov.b32 	%r5, 0;
	st.global.u32 	[%rd7], %r5;
	add.s64 	%rd8, %rd4, %rd6;
	cvta.to.global.u64 	%rd9, %rd1;
	ld.global.u32 	%r6, [%rd9];
	ld.global.u32 	%r7, [%rd8];
	mul.lo.s32 	%r8, %r7, %r6;
	st.global.u32 	[%rd7], %r8;
	ld.global.u32 	%r9, [%rd9+4];
	ld.global.u32 	%r10, [%rd8+12];
	mad.lo.s32 	%r11, %r10, %r9, %r8;
	st.global.u32 	[%rd7], %r11;
	ld.global.u32 	%r12, [%rd9+8];
	ld.global.u32 	%r13, [%rd8+24];
	mad.lo.s32 	%r14, %r13, %r12, %r11;
	st.global.u32 	[%rd7], %r14;
	ret;

}


// ===== COMPILED SASS (sm_100) =====

	.target	sm_100

	.elftype	@"ET_EXEC"


//--------------------- .note.nv.tkinfo           --------------------------
	.section	.note.nv.tkinfo,"",@"SHT_NOTE"
	.sectionflags	@"SHF_NOTE_NV_TKINFO"
	.tkinfo
        /*0018*/ 	.word	0x00000002
        /*0030*/ 	.string	""
        /*0030*/ 	.string	"ptxas"
        /*0030*/ 	.string	"Cuda compilation tools, release 13.0, V13.0.88"
        /*0030*/ 	.string	"Build cuda_13.0.r13.0/compiler.36424714_0"
        /*0030*/ 	.string	"-arch sm_100 -m 64 "



//--------------------- .note.nv.cuinfo           --------------------------
	.section	.note.nv.cuinfo,"",@"SHT_NOTE"
	.sectionflags	@"SHF_NOTE_NV_CUINFO"
        /*0018*/ 	.short	0x0002
        /*001a*/ 	.short	0x0064
        /*001c*/ 	.short	0x0082
	.zero		2


//--------------------- .nv.info                  --------------------------
	.section	.nv.info,"",@"SHT_CUDA_INFO"
	.align	4


	//----- nvinfo : EIATTR_REGCOUNT
	.align		4
        /*0000*/ 	.byte	0x04, 0x2f
        /*0002*/ 	.short	(.L_1 - .L_0)
	.align		4
.L_0:
        /*0004*/ 	.word	index@(_Z3mulPiPA3_A3_iS_)
        /*0008*/ 	.word	0x00000010


	//----- nvinfo : EIATTR_FRAME_SIZE
	.align		4
.L_1:
        /*000c*/ 	.byte	0x04, 0x11
        /*000e*/ 	.short	(.L_3 - .L_2)
	.align		4
.L_2:
        /*0010*/ 	.word	index@(_Z3mulPiPA3_A3_iS_)
        /*0014*/ 	.word	0x00000000


	//----- nvinfo : EIATTR_MIN_STACK_SIZE
	.align		4
.L_3:
        /*0018*/ 	.byte	0x04, 0x12
        /*001a*/ 	.short	(.L_5 - .L_4)
	.align		4
.L_4:
        /*001c*/ 	.word	index@(_Z3mulPiPA3_A3_iS_)
        /*0020*/ 	.word	0x00000000
.L_5:


//--------------------- .nv.compat                --------------------------
	.section	.nv.compat,"",@"SHT_CUDA_COMPAT_INFO"
	.align	4
        /*0000*/ 	.byte	0x02, 0x09, 0x00, 0x00, 0x02, 0x02, 0x01, 0x00, 0x02, 0x05, 0x05, 0x00, 0x03, 0x07, 0x01, 0x01
        /*0010*/ 	.byte	0x02, 0x03, 0x00, 0x00, 0x02, 0x06, 0x01, 0x00, 0x04, 0x0b, 0x08, 0x00, 0x09, 0x00, 0x00, 0x00
        /*0020*/ 	.byte	0x00, 0x00, 0x00, 0x00


//--------------------- .nv.info._Z3mulPiPA3_A3_iS_ --------------------------
	.section	.nv.info._Z3mulPiPA3_A3_iS_,"",@"SHT_CUDA_INFO"
	.sectionflags	@""
	.align	4


	//----- nvinfo : EIATTR_CUDA_API_VERSION
	.align		4
        /*0000*/ 	.byte	0x04, 0x37
        /*0002*/ 	.short	(.L_7 - .L_6)
.L_6:
        /*0004*/ 	.word	0x00000082


	//----- nvinfo : EIATTR_KPARAM_INFO
	.align		4
.L_7:
        /*0008*/ 	.byte	0x04, 0x17
        /*000a*/ 	.short	(.L_9 - .L_8)
.L_8:
        /*000c*/ 	.word	0x00000000
        /*0010*/ 	.short	0x0002
        /*0012*/ 	.short	0x0010
        /*0014*/ 	.byte	0x00, 0xf5, 0x21, 0x00


	//----- nvinfo : EIATTR_KPARAM_INFO
	.align		4
.L_9:
        /*0018*/ 	.byte	0x04, 0x17
        /*001a*/ 	.short	(.L_11 - .L_10)
.L_10:
        /*001c*/ 	.word	0x00000000
        /*0020*/ 	.short	0x0001
        /*0022*/ 	.short	0x0008
        /*0024*/ 	.byte	0x00, 0xf5, 0x21, 0x00


	//----- nvinfo : EIATTR_KPARAM_INFO
	.align		4
.L_11:
        /*0028*/ 	.byte	0x04, 0x17
        /*002a*/ 	.short	(.L_13 - .L_12)
.L_12:
        /*002c*/ 	.word	0x00000000
        /*0030*/ 	.short	0x0000
        /*0032*/ 	.short	0x0000
        /*0034*/ 	.byte	0x00, 0xf5, 0x21, 0x00


	//----- nvinfo : EIATTR_SPARSE_MMA_MASK
	.align		4
.L_13:
        /*0038*/ 	.byte	0x03, 0x50
        /*003a*/ 	.short	0x0000


	//----- nvinfo : EIATTR_MAXREG_COUNT
	.align		4
        /*003c*/ 	.byte	0x03, 0x1b
        /*003e*/ 	.short	0x00ff


	//----- nvinfo : EIATTR_MERCURY_ISA_VERSION
	.align		4
        /*0040*/ 	.byte	0x03, 0x5f
        /*0042*/ 	.short	0x0101


	//----- nvinfo : EIATTR_VRC_CTA_INIT_COUNT
	.align		4
        /*0044*/ 	.byte	0x02, 0x4a
	.zero		1
	.zero		1


	//----- nvinfo : EIATTR_EXIT_INSTR_OFFSETS
	.align		4
        /*0048*/ 	.byte	0x04, 0x1c
        /*004a*/ 	.short	(.L_15 - .L_14)


	//   ....[0]....
.L_14:
        /*004c*/ 	.word	0x00000180


	//----- nvinfo : EIATTR_CBANK_PARAM_SIZE
	.align		4
.L_15:
        /*0050*/ 	.byte	0x03, 0x19
        /*0052*/ 	.short	0x0018


	//----- nvinfo : EIATTR_PARAM_CBANK
	.align		4
        /*0054*/ 	.byte	0x04, 0x0a
        /*0056*/ 	.short	(.L_17 - .L_16)
	.align		4
.L_16:
        /*0058*/ 	.word	index@(.nv.constant0._Z3mulPiPA3_A3_iS_)
        /*005c*/ 	.short	0x0380
        /*005e*/ 	.short	0x0018


	//----- nvinfo : EIATTR_SW_WAR
	.align		4
.L_17:
        /*0060*/ 	.byte	0x04, 0x36
        /*0062*/ 	.short	(.L_19 - .L_18)
.L_18:
        /*0064*/ 	.word	0x00000008
.L_19:


//--------------------- .nv.callgraph             --------------------------
	.section	.nv.callgraph,"",@"SHT_CUDA_CALLGRAPH"
	.align	4
	.sectionentsize	8
	.align		4
        /*0000*/ 	.word	0x00000000
	.align		4
        /*0004*/ 	.word	0xffffffff
	.align		4
        /*0008*/ 	.word	0x00000000
	.align		4
        /*000c*/ 	.word	0xfffffffe
	.align		4
        /*0010*/ 	.word	0x00000000
	.align		4
        /*0014*/ 	.word	0xfffffffd
	.align		4
        /*0018*/ 	.word	0x00000000
	.align		4
        /*001c*/ 	.word	0xfffffffc


//--------------------- .text._Z3mulPiPA3_A3_iS_  --------------------------
	.section	.text._Z3mulPiPA3_A3_iS_,"ax",@progbits
	.align	128
        .global         _Z3mulPiPA3_A3_iS_
        .type           _Z3mulPiPA3_A3_iS_,@function
        .size           _Z3mulPiPA3_A3_iS_,(.L_x_1 - _Z3mulPiPA3_A3_iS_)
        .other          _Z3mulPiPA3_A3_iS_,@"STO_CUDA_ENTRY STV_DEFAULT"
_Z3mulPiPA3_A3_iS_:
.text._Z3mulPiPA3_A3_iS_:
[----:B------:R-:W-:Y:S01]  /*0000*/  LDC R1, c[0x0][0x37c] ;  /* 0x0000df00ff017b82 */ /* 0x000fe20000000800 */
[----:B------:R-:W0:Y:S07]  /*0010*/  S2R R9, SR_TID.X ;  /* 0x0000000000097919 */ /* 0x000e2e0000002100 */
[----:B------:R-:W0:Y:S01]  /*0020*/  S2UR UR6, SR_CTAID.X ;  /* 0x00000000000679c3 */ /* 0x000e220000002500 */
[----:B------:R-:W1:Y:S07]  /*0030*/  LDCU.64 UR4, c[0x0][0x358] ;  /* 0x00006b00ff0477ac */ /* 0x000e6e0008000a00 */
[----:B------:R-:W0:Y:S08]  /*0040*/  LDC R0, c[0x0][0x360] ;  /* 0x0000d800ff007b82 */ /* 0x000e300000000800 */
[----:B------:R-:W2:Y:S08]  /*0050*/  LDC.64 R2, c[0x0][0x390] ;  /* 0x0000e400ff027b82 */ /* 0x000eb00000000a00 */
[----:B------:R-:W3:Y:S08]  /*0060*/  LDC.64 R4, c[0x0][0x388] ;  /* 0x0000e200ff047b82 */ /* 0x000ef00000000a00 */
[----:B------:R-:W4:Y:S01]  /*0070*/  LDC.64 R6, c[0x0][0x380] ;  /* 0x0000e000ff067b82 */ /* 0x000f220000000a00 */
[----:B0-----:R-:W-:-:S04]  /*0080*/  IMAD R9, R0, UR6, R9 ;  /* 0x0000000600097c24 */ /* 0x001fc8000f8e0209 */
[----:B--2---:R-:W-:-:S05]  /*0090*/  IMAD.WIDE R2, R9, 0x4, R2 ;  /* 0x0000000409027825 */ /* 0x004fca00078e0202 */
[----:B-1----:R-:W-:Y:S01]  /*00a0*/  STG.E desc[UR4][R2.64], RZ ;  /* 0x000000ff02007986 */ /* 0x002fe2000c101904 */
[----:B---3--:R-:W-:-:S05]  /*00b0*/  IMAD.WIDE R4, R9, 0x4, R4 ;  /* 0x0000000409047825 */ /* 0x008fca00078e0204 */
[----:B------:R-:W2:Y:S04]  /*00c0*/  LDG.E R9, desc[UR4][R4.64] ;  /* 0x0000000404097981 */ /* 0x000ea8000c1e1900 */
[----:B----4-:R-:W2:Y:S02]  /*00d0*/  LDG.E R0, desc[UR4][R6.64] ;  /* 0x0000000406007981 */ /* 0x010ea4000c1e1900 */
[----:B--2---:R-:W-:-:S05]  /*00e0*/  IMAD R9, R0, R9, RZ ;  /* 0x0000000900097224 */ /* 0x004fca00078e02ff */
[----:B------:R-:W-:Y:S04]  /*00f0*/  STG.E desc[UR4][R2.64], R9 ;  /* 0x0000000902007986 */ /* 0x000fe8000c101904 */
[----:B------:R-:W2:Y:S04]  /*0100*/  LDG.E R0, desc[UR4][R6.64+0x4] ;  /* 0x0000040406007981 */ /* 0x000ea8000c1e1900 */
[----:B------:R-:W2:Y:S02]  /*0110*/  LDG.E R8, desc[UR4][R4.64+0xc] ;  /* 0x00000c0404087981 */ /* 0x000ea4000c1e1900 */
[----:B--2---:R-:W-:-:S05]  /*0120*/  IMAD R11, R0, R8, R9 ;  /* 0x00000008000b7224 */ /* 0x004fca00078e0209 */
[----:B------:R-:W-:Y:S04]  /*0130*/  STG.E desc[UR4][R2.64], R11 ;  /* 0x0000000b02007986 */ /* 0x000fe8000c101904 */
[----:B------:R-:W2:Y:S04]  /*0140*/  LDG.E R0, desc[UR4][R6.64+0x8] ;  /* 0x0000080406007981 */ /* 0x000ea8000c1e1900 */
[----:B------:R-:W2:Y:S02]  /*0150*/  LDG.E R8, desc[UR4][R4.64+0x18] ;  /* 0x0000180404087981 */ /* 0x000ea4000c1e1900 */
[----:B--2---:R-:W-:-:S05]  /*0160*/  IMAD R13, R0, R8, R11 ;  /* 0x00000008000d7224 */ /* 0x004fca00078e020b */
[----:B------:R-:W-:Y:S01]  /*0170*/  STG.E desc[UR4][R2.64], R13 ;  /* 0x0000000d02007986 */ /* 0x000fe2000c101904 */
[----:B------:R-:W-:Y:S05]  /*0180*/  EXIT ;  /* 0x000000000000794d */ /* 0x000fea0003800000 */
.L_x_0:
[----:B------:R-:W-:-:S00]  /*0190*/  BRA `(.L_x_0) ;  /* 0xfffffffc00fc7947 */ /* 0x000fc0000383ffff */
[----:B------:R-:W-:-:S00]  /*01a0*/  NOP ;  /* 0x0000000000007918 */ /* 0x000fc00000000000 */
        /* <DEDUP_REMOVED lines=13> */
.L_x_1:


//--------------------- .nv.shared.reserved.0     --------------------------
	.section	.nv.shared.reserved.0,"aw",@nobits
	.weak		__nv_reservedSMEM_offset_0_alias
	.size		__nv_reservedSMEM_offset_0_alias, 0, 64
	.other		__nv_reservedSMEM_offset_0_alias,@"STO_CUDA_RESERVED_SHARED STV_DEFAULT"
__nv_reservedSMEM_offset_0_alias:
	.zero		0
	.zero		64


//--------------------- .nv.constant0._Z3mulPiPA3_A3_iS_ --------------------------
	.section	.nv.constant0._Z3mulPiPA3_A3_iS_,"a",@progbits
	.sectionflags	@""
	.align	4
.nv.constant0._Z3mulPiPA3_A3_iS_:
	.zero		920


//--------------------- SYMBOLS --------------------------

	.type		.nv.reservedSmem.offset0,@object
	.size		.nv.reservedSmem.offset0,0x4
